//
// Generated by NVIDIA NVVM Compiler
//
// Compiler Build ID: CL-36424714
// Cuda compilation tools, release 13.0, V13.0.88
// Based on NVVM 20.0.0
//

.version 9.0
.target sm_100
.address_size 64

	// .globl	_Z15rgb2grey_kernelPK6uchar4Phii

.visible .entry _Z15rgb2grey_kernelPK6uchar4Phii(
	.param .u64 .ptr .align 1 _Z15rgb2grey_kernelPK6uchar4Phii_param_0,
	.param .u64 .ptr .align 1 _Z15rgb2grey_kernelPK6uchar4Phii_param_1,
	.param .u32 _Z15rgb2grey_kernelPK6uchar4Phii_param_2,
	.param .u32 _Z15rgb2grey_kernelPK6uchar4Phii_param_3
)
{
	.reg .pred 	%p<2>;
	.reg .b16 	%rs<7>;
	.reg .b32 	%r<13>;
	.reg .b32 	%f<7>;
	.reg .b64 	%rd<9>;

	ld.param.u64 	%rd1, [_Z15rgb2grey_kernelPK6uchar4Phii_param_0];
	ld.param.u64 	%rd2, [_Z15rgb2grey_kernelPK6uchar4Phii_param_1];
	ld.param.u32 	%r2, [_Z15rgb2grey_kernelPK6uchar4Phii_param_2];
	ld.param.u32 	%r3, [_Z15rgb2grey_kernelPK6uchar4Phii_param_3];
	mov.u32 	%r4, %tid.x;
	mov.u32 	%r5, %ctaid.x;
	mov.u32 	%r6, %ntid.x;
	mad.lo.s32 	%r1, %r5, %r6, %r4;
	mul.lo.s32 	%r7, %r3, %r2;
	setp.ge.s32 	%p1, %r1, %r7;
	@%p1 bra 	$L__BB0_2;
	cvta.to.global.u64 	%rd3, %rd1;
	cvta.to.global.u64 	%rd4, %rd2;
	cvt.s64.s32 	%rd5, %r1;
	mul.wide.s32 	%rd6, %r1, 4;
	add.s64 	%rd7, %rd3, %rd6;
	.pragma "used_bytes_mask 7";
	ld.global.u32 	%r8, [%rd7];
	bfe.u32 	%r9, %r8, 0, 8;
	cvt.u16.u32 	%rs1, %r9;
	and.b16  	%rs2, %rs1, 255;
	bfe.u32 	%r10, %r8, 8, 8;
	cvt.u16.u32 	%rs3, %r10;
	and.b16  	%rs4, %rs3, 255;
	bfe.u32 	%r11, %r8, 16, 8;
	cvt.u16.u32 	%rs5, %r11;
	and.b16  	%rs6, %rs5, 255;
	cvt.rn.f32.u16 	%f1, %rs2;
	cvt.rn.f32.u16 	%f2, %rs4;
	mul.f32 	%f3, %f2, 0f3F1645A2;
	fma.rn.f32 	%f4, %f1, 0f3E991687, %f3;
	cvt.rn.f32.u16 	%f5, %rs6;
	fma.rn.f32 	%f6, %f5, 0f3DE978D5, %f4;
	cvt.rzi.u32.f32 	%r12, %f6;
	add.s64 	%rd8, %rd4, %rd5;
	st.global.u8 	[%rd8], %r12;
$L__BB0_2:
	ret;

}


// ===== COMPILED SASS (sm_100) =====

	.target	sm_100

	.elftype	@"ET_EXEC"


//--------------------- .note.nv.tkinfo           --------------------------
	.section	.note.nv.tkinfo,"",@"SHT_NOTE"
	.sectionflags	@"SHF_NOTE_NV_TKINFO"
	.tkinfo
        /*0018*/ 	.word	0x00000002
        /*0030*/ 	.string	""
        /*0030*/ 	.string	"ptxas"
        /*0030*/ 	.string	"Cuda compilation tools, release 13.0, V13.0.88"
        /*0030*/ 	.string	"Build cuda_13.0.r13.0/compiler.36424714_0"
        /*0030*/ 	.string	"-arch sm_100 -m 64 "



//--------------------- .note.nv.cuinfo           --------------------------
	.section	.note.nv.cuinfo,"",@"SHT_NOTE"
	.sectionflags	@"SHF_NOTE_NV_CUINFO"
        /*0018*/ 	.short	0x0002
        /*001a*/ 	.short	0x0064
        /*001c*/ 	.short	0x0082
	.zero		2


//--------------------- .nv.info                  --------------------------
	.section	.nv.info,"",@"SHT_CUDA_INFO"
	.align	4


	//----- nvinfo : EIATTR_REGCOUNT
	.align		4
        /*0000*/ 	.byte	0x04, 0x2f
        /*0002*/ 	.short	(.L_1 - .L_0)
	.align		4
.L_0:
        /*0004*/ 	.word	index@(_Z15rgb2grey_kernelPK6uchar4Phii)
        /*0008*/ 	.word	0x0000000c


	//----- nvinfo : EIATTR_FRAME_SIZE
	.align		4
.L_1:
        /*000c*/ 	.byte	0x04, 0x11
        /*000e*/ 	.short	(.L_3 - .L_2)
	.align		4
.L_2:
        /*0010*/ 	.word	index@(_Z15rgb2grey_kernelPK6uchar4Phii)
        /*0014*/ 	.word	0x00000000


	//----- nvinfo : EIATTR_MIN_STACK_SIZE
	.align		4
.L_3:
        /*0018*/ 	.byte	0x04, 0x12
        /*001a*/ 	.short	(.L_5 - .L_4)
	.align		4
.L_4:
        /*001c*/ 	.word	index@(_Z15rgb2grey_kernelPK6uchar4Phii)
        /*0020*/ 	.word	0x00000000
.L_5:


//--------------------- .nv.compat                --------------------------
	.section	.nv.compat,"",@"SHT_CUDA_COMPAT_INFO"
	.align	4
        /*0000*/ 	.byte	0x02, 0x09, 0x00, 0x00, 0x02, 0x02, 0x01, 0x00, 0x02, 0x05, 0x05, 0x00, 0x03, 0x07, 0x01, 0x01
        /*0010*/ 	.byte	0x02, 0x03, 0x00, 0x00, 0x02, 0x06, 0x01, 0x00, 0x04, 0x0b, 0x08, 0x00, 0x09, 0x00, 0x00, 0x00
        /*0020*/ 	.byte	0x00, 0x00, 0x00, 0x00


//--------------------- .nv.info._Z15rgb2grey_kernelPK6uchar4Phii --------------------------
	.section	.nv.info._Z15rgb2grey_kernelPK6uchar4Phii,"",@"SHT_CUDA_INFO"
	.sectionflags	@""
	.align	4


	//----- nvinfo : EIATTR_CUDA_API_VERSION
	.align		4
        /*0000*/ 	.byte	0x04, 0x37
        /*0002*/ 	.short	(.L_7 - .L_6)
.L_6:
        /*0004*/ 	.word	0x00000082


	//----- nvinfo : EIATTR_KPARAM_INFO
	.align		4
.L_7:
        /*0008*/ 	.byte	0x04, 0x17
        /*000a*/ 	.short	(.L_9 - .L_8)
.L_8:
        /*000c*/ 	.word	0x00000000
        /*0010*/ 	.short	0x0003
        /*0012*/ 	.short	0x0014
        /*0014*/ 	.byte	0x00, 0xf0, 0x11, 0x00


	//----- nvinfo : EIATTR_KPARAM_INFO
	.align		4
.L_9:
        /*0018*/ 	.byte	0x04, 0x17
        /*001a*/ 	.short	(.L_11 - .L_10)
.L_10:
        /*001c*/ 	.word	0x00000000
        /*0020*/ 	.short	0x0002
        /*0022*/ 	.short	0x0010
        /*0024*/ 	.byte	0x00, 0xf0, 0x11, 0x00


	//----- nvinfo : EIATTR_KPARAM_INFO
	.align		4
.L_11:
        /*0028*/ 	.byte	0x04, 0x17
        /*002a*/ 	.short	(.L_13 - .L_12)
.L_12:
        /*002c*/ 	.word	0x00000000
        /*0030*/ 	.short	0x0001
        /*0032*/ 	.short	0x0008
        /*0034*/ 	.byte	0x00, 0xf5, 0x21, 0x00


	//----- nvinfo : EIATTR_KPARAM_INFO
	.align		4
.L_13:
        /*0038*/ 	.byte	0x04, 0x17
        /*003a*/ 	.short	(.L_15 - .L_14)
.L_14:
        /*003c*/ 	.word	0x00000000
        /*0040*/ 	.short	0x0000
        /*0042*/ 	.short	0x0000
        /*0044*/ 	.byte	0x00, 0xf5, 0x21, 0x00


	//----- nvinfo : EIATTR_SPARSE_MMA_MASK
	.align		4
.L_15:
        /*0048*/ 	.byte	0x03, 0x50
        /*004a*/ 	.short	0x0000


	//----- nvinfo : EIATTR_MAXREG_COUNT
	.align		4
        /*004c*/ 	.byte	0x03, 0x1b
        /*004e*/ 	.short	0x00ff


	//----- nvinfo : EIATTR_MERCURY_ISA_VERSION
	.align		4
        /*0050*/ 	.byte	0x03, 0x5f
        /*0052*/ 	.short	0x0101


	//----- nvinfo : EIATTR_UNUSED_LOAD_BYTE_OFFSET
	.align		4
        /*0054*/ 	.byte	0x04, 0x44
        /*0056*/ 	.short	(.L_17 - .L_16)


	//   ....[0]....
.L_16:
        /*0058*/ 	.word	0x000000d0
        /*005c*/ 	.word	0x00000007


	//----- nvinfo : EIATTR_VRC_CTA_INIT_COUNT
	.align		4
.L_17:
        /*0060*/ 	.byte	0x02, 0x4a
	.zero		1
	.zero		1


	//----- nvinfo : EIATTR_EXIT_INSTR_OFFSETS
	.align		4
        /*0064*/ 	.byte	0x04, 0x1c
        /*0066*/ 	.short	(.L_19 - .L_18)


	//   ....[0]....
.L_18:
        /*0068*/ 	.word	0x00000080


	//   ....[1]....
        /*006c*/ 	.word	0x000001b0


	//----- nvinfo : EIATTR_CBANK_PARAM_SIZE
	.align		4
.L_19:
        /*0070*/ 	.byte	0x03, 0x19
        /*0072*/ 	.short	0x0018


	//----- nvinfo : EIATTR_PARAM_CBANK
	.align		4
        /*0074*/ 	.byte	0x04, 0x0a
        /*0076*/ 	.short	(.L_21 - .L_20)
	.align		4
.L_20:
        /*0078*/ 	.word	index@(.nv.constant0._Z15rgb2grey_kernelPK6uchar4Phii)
        /*007c*/ 	.short	0x0380
        /*007e*/ 	.short	0x0018


	//----- nvinfo : EIATTR_SW_WAR
	.align		4
.L_21:
        /*0080*/ 	.byte	0x04, 0x36
        /*0082*/ 	.short	(.L_23 - .L_22)
.L_22:
        /*0084*/ 	.word	0x00000008
.L_23:


//--------------------- .nv.callgraph             --------------------------
	.section	.nv.callgraph,"",@"SHT_CUDA_CALLGRAPH"
	.align	4
	.sectionentsize	8
	.align		4
        /*0000*/ 	.word	0x00000000
	.align		4
        /*0004*/ 	.word	0xffffffff
	.align		4
        /*0008*/ 	.word	0x00000000
	.align		4
        /*000c*/ 	.word	0xfffffffe
	.align		4
        /*0010*/ 	.word	0x00000000
	.align		4
        /*0014*/ 	.word	0xfffffffd
	.align		4
        /*0018*/ 	.word	0x00000000
	.align		4
        /*001c*/ 	.word	0xfffffffc


//--------------------- .text._Z15rgb2grey_kernelPK6uchar4Phii --------------------------
	.section	.text._Z15rgb2grey_kernelPK6uchar4Phii,"ax",@progbits
	.align	128
        .global         _Z15rgb2grey_kernelPK6uchar4Phii
        .type           _Z15rgb2grey_kernelPK6uchar4Phii,@function
        .size           _Z15rgb2grey_kernelPK6uchar4Phii,(.L_x_1 - _Z15rgb2grey_kernelPK6uchar4Phii)
        .other          _Z15rgb2grey_kernelPK6uchar4Phii,@"STO_CUDA_ENTRY STV_DEFAULT"
_Z15rgb2grey_kernelPK6uchar4Phii:
.text._Z15rgb2grey_kernelPK6uchar4Phii:
[----:B------:R-:W-:Y:S01]  /*0000*/  LDC R1, c[0x0][0x37c] ;  /* 0x0000df00ff017b82 */ /* 0x000fe20000000800 */
[----:B------:R-:W0:Y:S07]  /*0010*/  S2R R5, SR_TID.X ;  /* 0x0000000000057919 */ /* 0x000e2e0000002100 */
[----:B------:R-:W0:Y:S01]  /*0020*/  S2UR UR6, SR_CTAID.X ;  /* 0x00000000000679c3 */ /* 0x000e220000002500 */
[----:B------:R-:W1:Y:S07]  /*0030*/  LDCU.64 UR4, c[0x0][0x390] ;  /* 0x00007200ff0477ac */ /* 0x000e6e0008000a00 */
[----:B------:R-:W0:Y:S01]  /*0040*/  LDC R0, c[0x0][0x360] ;  /* 0x0000d800ff007b82 */ /* 0x000e220000000800 */
[----:B-1----:R-:W-:Y:S01]  /*0050*/  UIMAD UR4, UR5, UR4, URZ ;  /* 0x00000004050472a4 */ /* 0x002fe2000f8e02ff */
[----:B0-----:R-:W-:-:S05]  /*0060*/  IMAD R5, R0, UR6, R5 ;  /* 0x0000000600057c24 */ /* 0x001fca000f8e0205 */
[----:B------:R-:W-:-:S13]  /*0070*/  ISETP.GE.AND P0, PT, R5, UR4, PT ;  /* 0x0000000405007c0c */ /* 0x000fda000bf06270 */
[----:B------:R-:W-:Y:S05]  /*0080*/  @P0 EXIT ;  /* 0x000000000000094d */ /* 0x000fea0003800000 */
[----:B------:R-:W0:Y:S01]  /*0090*/  LDC.64 R2, c[0x0][0x380] ;  /* 0x0000e000ff027b82 */ /* 0x000e220000000a00 */
[----:B------:R-:W1:Y:S01]  /*00a0*/  LDCU.64 UR4, c[0x0][0x358] ;  /* 0x00006b00ff0477ac */ /* 0x000e620008000a00 */
[----:B------:R-:W2:Y:S01]  /*00b0*/  LDCU.64 UR6, c[0x0][0x388] ;  /* 0x00007100ff0677ac */ /* 0x000ea20008000a00 */
[----:B0-----:R-:W-:-:S06]  /*00c0*/  IMAD.WIDE R2, R5, 0x4, R2 ;  /* 0x0000000405027825 */ /* 0x001fcc00078e0202 */
[----:B-1----:R-:W3:Y:S02]  /*00d0*/  LDG.E R2, desc[UR4][R2.64] ;  /* 0x0000000402027981 */ /* 0x002ee4000c1e1900 */
[C---:B---3--:R-:W-:Y:S02]  /*00e0*/  PRMT R4, R2.reuse, 0x7771, RZ ;  /* 0x0000777102047816 */ /* 0x048fe400000000ff */
[C---:B------:R-:W-:Y:S02]  /*00f0*/  PRMT R0, R2.reuse, 0x7770, RZ ;  /* 0x0000777002007816 */ /* 0x040fe400000000ff */
[----:B------:R-:W-:Y:S02]  /*0100*/  I2FP.F32.U32 R6, R4 ;  /* 0x0000000400067245 */ /* 0x000fe40000201000 */
[----:B------:R-:W-:Y:S02]  /*0110*/  PRMT R4, R2, 0x7772, RZ ;  /* 0x0000777202047816 */ /* 0x000fe400000000ff */
[----:B------:R-:W-:Y:S01]  /*0120*/  I2FP.F32.U32 R0, R0 ;  /* 0x0000000000007245 */ /* 0x000fe20000201000 */
[----:B------:R-:W-:Y:S01]  /*0130*/  FMUL R7, R6, 0.58700001239776611328 ;  /* 0x3f1645a206077820 */ /* 0x000fe20000400000 */
[----:B------:R-:W-:-:S02]  /*0140*/  I2FP.F32.U32 R9, R4 ;  /* 0x0000000400097245 */ /* 0x000fc40000201000 */
[----:B--2---:R-:W-:Y:S01]  /*0150*/  IADD3 R2, P0, PT, R5, UR6, RZ ;  /* 0x0000000605027c10 */ /* 0x004fe2000ff1e0ff */
[----:B------:R-:W-:-:S03]  /*0160*/  FFMA R0, R0, 0.29899999499320983887, R7 ;  /* 0x3e99168700007823 */ /* 0x000fc60000000007 */
[----:B------:R-:W-:Y:S01]  /*0170*/  LEA.HI.X.SX32 R3, R5, UR7, 0x1, P0 ;  /* 0x0000000705037c11 */ /* 0x000fe200080f0eff */
[----:B------:R-:W-:-:S04]  /*0180*/  FFMA R0, R9, 0.11400000005960464478, R0 ;  /* 0x3de978d509007823 */ /* 0x000fc80000000000 */
[----:B------:R-:W0:Y:S02]  /*0190*/  F2I.U32.TRUNC.NTZ R7, R0 ;  /* 0x0000000000077305 */ /* 0x000e24000020f000 */
[----:B0-----:R-:W-:Y:S01]  /*01a0*/  STG.E.U8 desc[UR4][R2.64], R7 ;  /* 0x0000000702007986 */ /* 0x001fe2000c101104 */
[----:B------:R-:W-:Y:S05]  /*01b0*/  EXIT ;  /* 0x000000000000794d */ /* 0x000fea0003800000 */
.L_x_0:
[----:B------:R-:W-:-:S00]  /*01c0*/  BRA `(.L_x_0) ;  /* 0xfffffffc00fc7947 */ /* 0x000fc0000383ffff */
[----:B------:R-:W-:-:S00]  /*01d0*/  NOP ;  /* 0x0000000000007918 */ /* 0x000fc00000000000 */
        /* <DEDUP_REMOVED lines=10> */
.L_x_1:


//--------------------- .nv.shared.reserved.0     --------------------------
	.section	.nv.shared.reserved.0,"aw",@nobits
	.weak		__nv_reservedSMEM_offset_0_alias
	.size		__nv_reservedSMEM_offset_0_alias, 0, 64
	.other		__nv_reservedSMEM_offset_0_alias,@"STO_CUDA_RESERVED_SHARED STV_DEFAULT"
__nv_reservedSMEM_offset_0_alias:
	.zero		0
	.zero		64


//--------------------- .nv.constant0._Z15rgb2grey_kernelPK6uchar4Phii --------------------------
	.section	.nv.constant0._Z15rgb2grey_kernelPK6uchar4Phii,"a",@progbits
	.sectionflags	@""
	.align	4
.nv.constant0._Z15rgb2grey_kernelPK6uchar4Phii:
	.zero		920


//--------------------- SYMBOLS --------------------------

	.type		.nv.reservedSmem.offset0,@object
	.size		.nv.reservedSmem.offset0,0x4
